//
// Generated by NVIDIA NVVM Compiler
//
// Compiler Build ID: CL-36424714
// Cuda compilation tools, release 13.0, V13.0.88
// Based on NVVM 20.0.0
//

.version 9.0
.target sm_100
.address_size 64

	// .globl	_ZN2s49attention20key_centering_kernelILi256EEEvPK13__nv_bfloat16PS2_iiii

.visible .entry _ZN2s49attention20key_centering_kernelILi256EEEvPK13__nv_bfloat16PS2_iiii(
	.param .u64 .ptr .align 1 _ZN2s49attention20key_centering_kernelILi256EEEvPK13__nv_bfloat16PS2_iiii_param_0,
	.param .u64 .ptr .align 1 _ZN2s49attention20key_centering_kernelILi256EEEvPK13__nv_bfloat16PS2_iiii_param_1,
	.param .u32 _ZN2s49attention20key_centering_kernelILi256EEEvPK13__nv_bfloat16PS2_iiii_param_2,
	.param .u32 _ZN2s49attention20key_centering_kernelILi256EEEvPK13__nv_bfloat16PS2_iiii_param_3,
	.param .u32 _ZN2s49attention20key_centering_kernelILi256EEEvPK13__nv_bfloat16PS2_iiii_param_4,
	.param .u32 _ZN2s49attention20key_centering_kernelILi256EEEvPK13__nv_bfloat16PS2_iiii_param_5
)
{
	.reg .pred 	%p<14>;
	.reg .b16 	%rs<22>;
	.reg .b32 	%r<57>;
	.reg .b32 	%f<42>;
	.reg .b64 	%rd<76>;

	ld.param.u64 	%rd5, [_ZN2s49attention20key_centering_kernelILi256EEEvPK13__nv_bfloat16PS2_iiii_param_0];
	ld.param.u64 	%rd6, [_ZN2s49attention20key_centering_kernelILi256EEEvPK13__nv_bfloat16PS2_iiii_param_1];
	ld.param.u32 	%r29, [_ZN2s49attention20key_centering_kernelILi256EEEvPK13__nv_bfloat16PS2_iiii_param_3];
	ld.param.u32 	%r30, [_ZN2s49attention20key_centering_kernelILi256EEEvPK13__nv_bfloat16PS2_iiii_param_4];
	ld.param.u32 	%r31, [_ZN2s49attention20key_centering_kernelILi256EEEvPK13__nv_bfloat16PS2_iiii_param_5];
	cvta.to.global.u64 	%rd1, %rd6;
	cvta.to.global.u64 	%rd2, %rd5;
	mov.u32 	%r32, %ctaid.x;
	shl.b32 	%r33, %r32, 8;
	mov.u32 	%r34, %tid.x;
	add.s32 	%r48, %r33, %r34;
	setp.ge.s32 	%p1, %r48, %r31;
	@%p1 bra 	$L__BB0_18;
	setp.lt.s32 	%p2, %r30, 1;
	@%p2 bra 	$L__BB0_18;
	and.b32  	%r2, %r30, 3;
	and.b32  	%r3, %r30, 2147483644;
	neg.s32 	%r4, %r3;
	shl.b32 	%r5, %r31, 2;
	shl.b32 	%r6, %r31, 1;
	mul.lo.s32 	%r7, %r31, 3;
	mov.u32 	%r35, %nctaid.x;
	shl.b32 	%r8, %r35, 8;
	cvt.rn.f32.s32 	%f1, %r30;
	mul.wide.s32 	%rd7, %r31, %r30;
	mov.u32 	%r36, %ctaid.y;
	cvt.u64.u32 	%rd8, %r36;
	cvt.s64.s32 	%rd9, %r29;
	mov.u32 	%r37, %ctaid.z;
	cvt.u64.u32 	%rd10, %r37;
	mad.lo.s64 	%rd11, %rd9, %rd10, %rd8;
	mul.lo.s64 	%rd3, %rd7, %rd11;
$L__BB0_3:
	setp.lt.u32 	%p3, %r30, 4;
	cvt.s64.s32 	%rd12, %r48;
	add.s64 	%rd4, %rd3, %rd12;
	mov.f32 	%f41, 0f00000000;
	mov.b32 	%r56, 0;
	@%p3 bra 	$L__BB0_6;
	mov.f32 	%f41, 0f00000000;
	mov.b32 	%r49, 0;
	mov.u32 	%r50, %r7;
	mov.u32 	%r51, %r6;
	mov.u32 	%r52, %r31;
	mov.u32 	%r53, %r4;
$L__BB0_5:
	.pragma "nounroll";
	cvt.s64.s32 	%rd13, %r49;
	add.s64 	%rd14, %rd4, %rd13;
	shl.b64 	%rd15, %rd14, 1;
	add.s64 	%rd16, %rd2, %rd15;
	ld.global.nc.u16 	%rs1, [%rd16];
	// begin inline asm
	{ cvt.f32.bf16 %f14, %rs1;}

	// end inline asm
	add.f32 	%f18, %f41, %f14;
	cvt.s64.s32 	%rd17, %r52;
	add.s64 	%rd18, %rd4, %rd17;
	shl.b64 	%rd19, %rd18, 1;
	add.s64 	%rd20, %rd2, %rd19;
	ld.global.nc.u16 	%rs2, [%rd20];
	// begin inline asm
	{ cvt.f32.bf16 %f15, %rs2;}

	// end inline asm
	add.f32 	%f19, %f18, %f15;
	cvt.s64.s32 	%rd21, %r51;
	add.s64 	%rd22, %rd4, %rd21;
	shl.b64 	%rd23, %rd22, 1;
	add.s64 	%rd24, %rd2, %rd23;
	ld.global.nc.u16 	%rs3, [%rd24];
	// begin inline asm
	{ cvt.f32.bf16 %f16, %rs3;}

	// end inline asm
	add.f32 	%f20, %f19, %f16;
	cvt.s64.s32 	%rd25, %r50;
	add.s64 	%rd26, %rd4, %rd25;
	shl.b64 	%rd27, %rd26, 1;
	add.s64 	%rd28, %rd2, %rd27;
	ld.global.nc.u16 	%rs4, [%rd28];
	// begin inline asm
	{ cvt.f32.bf16 %f17, %rs4;}

	// end inline asm
	add.f32 	%f41, %f20, %f17;
	add.s32 	%r53, %r53, 4;
	add.s32 	%r52, %r52, %r5;
	add.s32 	%r51, %r51, %r5;
	add.s32 	%r50, %r50, %r5;
	add.s32 	%r49, %r49, %r5;
	setp.eq.s32 	%p4, %r53, 0;
	mov.u32 	%r56, %r3;
	@%p4 bra 	$L__BB0_6;
	bra.uni 	$L__BB0_5;
$L__BB0_6:
	setp.eq.s32 	%p5, %r2, 0;
	@%p5 bra 	$L__BB0_10;
	setp.eq.s32 	%p6, %r2, 1;
	mul.lo.s32 	%r27, %r56, %r31;
	cvt.s64.s32 	%rd29, %r27;
	add.s64 	%rd30, %rd4, %rd29;
	shl.b64 	%rd31, %rd30, 1;
	add.s64 	%rd32, %rd2, %rd31;
	ld.global.nc.u16 	%rs5, [%rd32];
	// begin inline asm
	{ cvt.f32.bf16 %f21, %rs5;}

	// end inline asm
	add.f32 	%f41, %f41, %f21;
	@%p6 bra 	$L__BB0_10;
	setp.eq.s32 	%p7, %r2, 2;
	add.s32 	%r28, %r27, %r31;
	cvt.s64.s32 	%rd33, %r28;
	add.s64 	%rd34, %rd4, %rd33;
	shl.b64 	%rd35, %rd34, 1;
	add.s64 	%rd36, %rd2, %rd35;
	ld.global.nc.u16 	%rs6, [%rd36];
	// begin inline asm
	{ cvt.f32.bf16 %f22, %rs6;}

	// end inline asm
	add.f32 	%f41, %f41, %f22;
	@%p7 bra 	$L__BB0_10;
	add.s32 	%r40, %r28, %r31;
	cvt.s64.s32 	%rd37, %r40;
	add.s64 	%rd38, %rd4, %rd37;
	shl.b64 	%rd39, %rd38, 1;
	add.s64 	%rd40, %rd2, %rd39;
	ld.global.nc.u16 	%rs7, [%rd40];
	// begin inline asm
	{ cvt.f32.bf16 %f23, %rs7;}

	// end inline asm
	add.f32 	%f41, %f41, %f23;
$L__BB0_10:
	setp.lt.u32 	%p8, %r30, 4;
	div.rn.f32 	%f10, %f41, %f1;
	mov.b32 	%r55, 0;
	@%p8 bra 	$L__BB0_13;
	mov.b32 	%r54, 0;
$L__BB0_12:
	.pragma "nounroll";
	mul.lo.s32 	%r43, %r54, %r31;
	cvt.s64.s32 	%rd41, %r43;
	add.s64 	%rd42, %rd4, %rd41;
	shl.b64 	%rd43, %rd42, 1;
	add.s64 	%rd44, %rd2, %rd43;
	ld.global.nc.u16 	%rs8, [%rd44];
	// begin inline asm
	{ cvt.f32.bf16 %f24, %rs8;}

	// end inline asm
	sub.f32 	%f25, %f24, %f10;
	// begin inline asm
	{  cvt.rn.bf16.f32 %rs9, %f25;}

	// end inline asm
	add.s64 	%rd45, %rd1, %rd43;
	st.global.u16 	[%rd45], %rs9;
	add.s32 	%r44, %r43, %r31;
	cvt.s64.s32 	%rd46, %r44;
	add.s64 	%rd47, %rd4, %rd46;
	shl.b64 	%rd48, %rd47, 1;
	add.s64 	%rd49, %rd2, %rd48;
	ld.global.nc.u16 	%rs10, [%rd49];
	// begin inline asm
	{ cvt.f32.bf16 %f26, %rs10;}

	// end inline asm
	sub.f32 	%f27, %f26, %f10;
	// begin inline asm
	{  cvt.rn.bf16.f32 %rs11, %f27;}

	// end inline asm
	add.s64 	%rd50, %rd1, %rd48;
	st.global.u16 	[%rd50], %rs11;
	add.s32 	%r45, %r44, %r31;
	cvt.s64.s32 	%rd51, %r45;
	add.s64 	%rd52, %rd4, %rd51;
	shl.b64 	%rd53, %rd52, 1;
	add.s64 	%rd54, %rd2, %rd53;
	ld.global.nc.u16 	%rs12, [%rd54];
	// begin inline asm
	{ cvt.f32.bf16 %f28, %rs12;}

	// end inline asm
	sub.f32 	%f29, %f28, %f10;
	// begin inline asm
	{  cvt.rn.bf16.f32 %rs13, %f29;}

	// end inline asm
	add.s64 	%rd55, %rd1, %rd53;
	st.global.u16 	[%rd55], %rs13;
	add.s32 	%r46, %r45, %r31;
	cvt.s64.s32 	%rd56, %r46;
	add.s64 	%rd57, %rd4, %rd56;
	shl.b64 	%rd58, %rd57, 1;
	add.s64 	%rd59, %rd2, %rd58;
	ld.global.nc.u16 	%rs14, [%rd59];
	// begin inline asm
	{ cvt.f32.bf16 %f30, %rs14;}

	// end inline asm
	sub.f32 	%f31, %f30, %f10;
	// begin inline asm
	{  cvt.rn.bf16.f32 %rs15, %f31;}

	// end inline asm
	add.s64 	%rd60, %rd1, %rd58;
	st.global.u16 	[%rd60], %rs15;
	add.s32 	%r54, %r54, 4;
	setp.ne.s32 	%p9, %r54, %r3;
	mov.u32 	%r55, %r3;
	@%p9 bra 	$L__BB0_12;
$L__BB0_13:
	setp.eq.s32 	%p10, %r2, 0;
	@%p10 bra 	$L__BB0_17;
	setp.eq.s32 	%p11, %r2, 1;
	mul.lo.s32 	%r23, %r55, %r31;
	cvt.s64.s32 	%rd61, %r23;
	add.s64 	%rd62, %rd4, %rd61;
	shl.b64 	%rd63, %rd62, 1;
	add.s64 	%rd64, %rd2, %rd63;
	ld.global.nc.u16 	%rs16, [%rd64];
	// begin inline asm
	{ cvt.f32.bf16 %f32, %rs16;}

	// end inline asm
	sub.f32 	%f33, %f32, %f10;
	// begin inline asm
	{  cvt.rn.bf16.f32 %rs17, %f33;}

	// end inline asm
	add.s64 	%rd65, %rd1, %rd63;
	st.global.u16 	[%rd65], %rs17;
	@%p11 bra 	$L__BB0_17;
	setp.eq.s32 	%p12, %r2, 2;
	add.s32 	%r24, %r23, %r31;
	cvt.s64.s32 	%rd66, %r24;
	add.s64 	%rd67, %rd4, %rd66;
	shl.b64 	%rd68, %rd67, 1;
	add.s64 	%rd69, %rd2, %rd68;
	ld.global.nc.u16 	%rs18, [%rd69];
	// begin inline asm
	{ cvt.f32.bf16 %f34, %rs18;}

	// end inline asm
	sub.f32 	%f35, %f34, %f10;
	// begin inline asm
	{  cvt.rn.bf16.f32 %rs19, %f35;}

	// end inline asm
	add.s64 	%rd70, %rd1, %rd68;
	st.global.u16 	[%rd70], %rs19;
	@%p12 bra 	$L__BB0_17;
	add.s32 	%r47, %r24, %r31;
	cvt.s64.s32 	%rd71, %r47;
	add.s64 	%rd72, %rd4, %rd71;
	shl.b64 	%rd73, %rd72, 1;
	add.s64 	%rd74, %rd2, %rd73;
	ld.global.nc.u16 	%rs20, [%rd74];
	// begin inline asm
	{ cvt.f32.bf16 %f36, %rs20;}

	// end inline asm
	sub.f32 	%f37, %f36, %f10;
	// begin inline asm
	{  cvt.rn.bf16.f32 %rs21, %f37;}

	// end inline asm
	add.s64 	%rd75, %rd1, %rd73;
	st.global.u16 	[%rd75], %rs21;
$L__BB0_17:
	add.s32 	%r48, %r48, %r8;
	setp.lt.s32 	%p13, %r48, %r31;
	@%p13 bra 	$L__BB0_3;
$L__BB0_18:
	ret;

}


// ===== COMPILED SASS (sm_100) =====

	.target	sm_100

	.elftype	@"ET_EXEC"


//--------------------- .note.nv.tkinfo           --------------------------
	.section	.note.nv.tkinfo,"",@"SHT_NOTE"
	.sectionflags	@"SHF_NOTE_NV_TKINFO"
	.tkinfo
        /*0018*/ 	.word	0x00000002
        /*0030*/ 	.string	""
        /*0030*/ 	.string	"ptxas"
        /*0030*/ 	.string	"Cuda compilation tools, release 13.0, V13.0.88"
        /*0030*/ 	.string	"Build cuda_13.0.r13.0/compiler.36424714_0"
        /*0030*/ 	.string	"-arch sm_100 -m 64 "



//--------------------- .note.nv.cuinfo           --------------------------
	.section	.note.nv.cuinfo,"",@"SHT_NOTE"
	.sectionflags	@"SHF_NOTE_NV_CUINFO"
        /*0018*/ 	.short	0x0002
        /*001a*/ 	.short	0x0064
        /*001c*/ 	.short	0x0082
	.zero		2


//--------------------- .nv.info                  --------------------------
	.section	.nv.info,"",@"SHT_CUDA_INFO"
	.align	4


	//----- nvinfo : EIATTR_REGCOUNT
	.align		4
        /*0000*/ 	.byte	0x04, 0x2f
        /*0002*/ 	.short	(.L_1 - .L_0)
	.align		4
.L_0:
        /*0004*/ 	.word	index@(_ZN2s49attention20key_centering_kernelILi256EEEvPK13__nv_bfloat16PS2_iiii)
        /*0008*/ 	.word	0x0000001f


	//----- nvinfo : EIATTR_FRAME_SIZE
	.align		4
.L_1:
        /*000c*/ 	.byte	0x04, 0x11
        /*000e*/ 	.short	(.L_3 - .L_2)
	.align		4
.L_2:
        /*0010*/ 	.word	index@($__internal_0_$__cuda_sm3x_div_rn_noftz_f32_slowpath)
        /*0014*/ 	.word	0x00000000


	//----- nvinfo : EIATTR_FRAME_SIZE
	.align		4
.L_3:
        /*0018*/ 	.byte	0x04, 0x11
        /*001a*/ 	.short	(.L_5 - .L_4)
	.align		4
.L_4:
        /*001c*/ 	.word	index@(_ZN2s49attention20key_centering_kernelILi256EEEvPK13__nv_bfloat16PS2_iiii)
        /*0020*/ 	.word	0x00000000


	//----- nvinfo : EIATTR_MIN_STACK_SIZE
	.align		4
.L_5:
        /*0024*/ 	.byte	0x04, 0x12
        /*0026*/ 	.short	(.L_7 - .L_6)
	.align		4
.L_6:
        /*0028*/ 	.word	index@(_ZN2s49attention20key_centering_kernelILi256EEEvPK13__nv_bfloat16PS2_iiii)
        /*002c*/ 	.word	0x00000000
.L_7:


//--------------------- .nv.compat                --------------------------
	.section	.nv.compat,"",@"SHT_CUDA_COMPAT_INFO"
	.align	4
        /*0000*/ 	.byte	0x02, 0x09, 0x00, 0x00, 0x02, 0x02, 0x01, 0x00, 0x02, 0x05, 0x05, 0x00, 0x03, 0x07, 0x01, 0x01
        /*0010*/ 	.byte	0x02, 0x03, 0x00, 0x00, 0x02, 0x06, 0x01, 0x00, 0x04, 0x0b, 0x08, 0x00, 0x01, 0x00, 0x00, 0x00
        /*0020*/ 	.byte	0x00, 0x00, 0x00, 0x00


//--------------------- .nv.info._ZN2s49attention20key_centering_kernelILi256EEEvPK13__nv_bfloat16PS2_iiii --------------------------
	.section	.nv.info._ZN2s49attention20key_centering_kernelILi256EEEvPK13__nv_bfloat16PS2_iiii,"",@"SHT_CUDA_INFO"
	.sectionflags	@""
	.align	4


	//----- nvinfo : EIATTR_CUDA_API_VERSION
	.align		4
        /*0000*/ 	.byte	0x04, 0x37
        /*0002*/ 	.short	(.L_9 - .L_8)
.L_8:
        /*0004*/ 	.word	0x00000082


	//----- nvinfo : EIATTR_KPARAM_INFO
	.align		4
.L_9:
        /*0008*/ 	.byte	0x04, 0x17
        /*000a*/ 	.short	(.L_11 - .L_10)
.L_10:
        /*000c*/ 	.word	0x00000000
        /*0010*/ 	.short	0x0005
        /*0012*/ 	.short	0x001c
        /*0014*/ 	.byte	0x00, 0xf0, 0x11, 0x00


	//----- nvinfo : EIATTR_KPARAM_INFO
	.align		4
.L_11:
        /*0018*/ 	.byte	0x04, 0x17
        /*001a*/ 	.short	(.L_13 - .L_12)
.L_12:
        /*001c*/ 	.word	0x00000000
        /*0020*/ 	.short	0x0004
        /*0022*/ 	.short	0x0018
        /*0024*/ 	.byte	0x00, 0xf0, 0x11, 0x00


	//----- nvinfo : EIATTR_KPARAM_INFO
	.align		4
.L_13:
        /*0028*/ 	.byte	0x04, 0x17
        /*002a*/ 	.short	(.L_15 - .L_14)
.L_14:
        /*002c*/ 	.word	0x00000000
        /*0030*/ 	.short	0x0003
        /*0032*/ 	.short	0x0014
        /*0034*/ 	.byte	0x00, 0xf0, 0x11, 0x00


	//----- nvinfo : EIATTR_KPARAM_INFO
	.align		4
.L_15:
        /*0038*/ 	.byte	0x04, 0x17
        /*003a*/ 	.short	(.L_17 - .L_16)
.L_16:
        /*003c*/ 	.word	0x00000000
        /*0040*/ 	.short	0x0002
        /*0042*/ 	.short	0x0010
        /*0044*/ 	.byte	0x00, 0xf0, 0x11, 0x00


	//----- nvinfo : EIATTR_KPARAM_INFO
	.align		4
.L_17:
        /*0048*/ 	.byte	0x04, 0x17
        /*004a*/ 	.short	(.L_19 - .L_18)
.L_18:
        /*004c*/ 	.word	0x00000000
        /*0050*/ 	.short	0x0001
        /*0052*/ 	.short	0x0008
        /*0054*/ 	.byte	0x00, 0xf5, 0x21, 0x00


	//----- nvinfo : EIATTR_KPARAM_INFO
	.align		4
.L_19:
        /*0058*/ 	.byte	0x04, 0x17
        /*005a*/ 	.short	(.L_21 - .L_20)
.L_20:
        /*005c*/ 	.word	0x00000000
        /*0060*/ 	.short	0x0000
        /*0062*/ 	.short	0x0000
        /*0064*/ 	.byte	0x00, 0xf5, 0x21, 0x00


	//----- nvinfo : EIATTR_SPARSE_MMA_MASK
	.align		4
.L_21:
        /*0068*/ 	.byte	0x03, 0x50
        /*006a*/ 	.short	0x0000


	//----- nvinfo : EIATTR_MAXREG_COUNT
	.align		4
        /*006c*/ 	.byte	0x03, 0x1b
        /*006e*/ 	.short	0x00ff


	//----- nvinfo : EIATTR_MERCURY_ISA_VERSION
	.align		4
        /*0070*/ 	.byte	0x03, 0x5f
        /*0072*/ 	.short	0x0101


	//----- nvinfo : EIATTR_VRC_CTA_INIT_COUNT
	.align		4
        /*0074*/ 	.byte	0x02, 0x4a
	.zero		1
	.zero		1


	//----- nvinfo : EIATTR_EXIT_INSTR_OFFSETS
	.align		4
        /*0078*/ 	.byte	0x04, 0x1c
        /*007a*/ 	.short	(.L_23 - .L_22)


	//   ....[0]....
.L_22:
        /*007c*/ 	.word	0x00000060


	//   ....[1]....
        /*0080*/ 	.word	0x00000090


	//   ....[2]....
        /*0084*/ 	.word	0x00000f80


	//----- nvinfo : EIATTR_CRS_STACK_SIZE
	.align		4
.L_23:
        /*0088*/ 	.byte	0x04, 0x1e
        /*008a*/ 	.short	(.L_25 - .L_24)
.L_24:
        /*008c*/ 	.word	0x00000000


	//----- nvinfo : EIATTR_CBANK_PARAM_SIZE
	.align		4
.L_25:
        /*0090*/ 	.byte	0x03, 0x19
        /*0092*/ 	.short	0x0020


	//----- nvinfo : EIATTR_PARAM_CBANK
	.align		4
        /*0094*/ 	.byte	0x04, 0x0a
        /*0096*/ 	.short	(.L_27 - .L_26)
	.align		4
.L_26:
        /*0098*/ 	.word	index@(.nv.constant0._ZN2s49attention20key_centering_kernelILi256EEEvPK13__nv_bfloat16PS2_iiii)
        /*009c*/ 	.short	0x0380
        /*009e*/ 	.short	0x0020


	//----- nvinfo : EIATTR_SW_WAR
	.align		4
.L_27:
        /*00a0*/ 	.byte	0x04, 0x36
        /*00a2*/ 	.short	(.L_29 - .L_28)
.L_28:
        /*00a4*/ 	.word	0x00000008
.L_29:


//--------------------- .nv.callgraph             --------------------------
	.section	.nv.callgraph,"",@"SHT_CUDA_CALLGRAPH"
	.align	4
	.sectionentsize	8
	.align		4
        /*0000*/ 	.word	0x00000000
	.align		4
        /*0004*/ 	.word	0xffffffff
	.align		4
        /*0008*/ 	.word	0x00000000
	.align		4
        /*000c*/ 	.word	0xfffffffe
	.align		4
        /*0010*/ 	.word	0x00000000
	.align		4
        /*0014*/ 	.word	0xfffffffd
	.align		4
        /*0018*/ 	.word	0x00000000
	.align		4
        /*001c*/ 	.word	0xfffffffc


//--------------------- .text._ZN2s49attention20key_centering_kernelILi256EEEvPK13__nv_bfloat16PS2_iiii --------------------------
	.section	.text._ZN2s49attention20key_centering_kernelILi256EEEvPK13__nv_bfloat16PS2_iiii,"ax",@progbits
	.align	128
        .global         _ZN2s49attention20key_centering_kernelILi256EEEvPK13__nv_bfloat16PS2_iiii
        .type           _ZN2s49attention20key_centering_kernelILi256EEEvPK13__nv_bfloat16PS2_iiii,@function
        .size           _ZN2s49attention20key_centering_kernelILi256EEEvPK13__nv_bfloat16PS2_iiii,(.L_x_21 - _ZN2s49attention20key_centering_kernelILi256EEEvPK13__nv_bfloat16PS2_iiii)
        .other          _ZN2s49attention20key_centering_kernelILi256EEEvPK13__nv_bfloat16PS2_iiii,@"STO_CUDA_ENTRY STV_DEFAULT"
_ZN2s49attention20key_centering_kernelILi256EEEvPK13__nv_bfloat16PS2_iiii:
.text._ZN2s49attention20key_centering_kernelILi256EEEvPK13__nv_bfloat16PS2_iiii:
[----:B------:R-:W-:Y:S01]  /*0000*/  LDC R1, c[0x0][0x37c] ;  /* 0x0000df00ff017b82 */ /* 0x000fe20000000800 */
[----:B------:R-:W0:Y:S01]  /*0010*/  S2R R15, SR_CTAID.X ;  /* 0x00000000000f7919 */ /* 0x000e220000002500 */
[----:B------:R-:W1:Y:S01]  /*0020*/  LDCU UR12, c[0x0][0x39c] ;  /* 0x00007380ff0c77ac */ /* 0x000e620008000800 */
[----:B------:R-:W0:Y:S02]  /*0030*/  S2R R0, SR_TID.X ;  /* 0x0000000000007919 */ /* 0x000e240000002100 */
[----:B0-----:R-:W-:-:S05]  /*0040*/  IMAD R15, R15, 0x100, R0 ;  /* 0x000001000f0f7824 */ /* 0x001fca00078e0200 */
[----:B-1----:R-:W-:-:S13]  /*0050*/  ISETP.GE.AND P0, PT, R15, UR12, PT ;  /* 0x0000000c0f007c0c */ /* 0x002fda000bf06270 */
[----:B------:R-:W-:Y:S05]  /*0060*/  @P0 EXIT ;  /* 0x000000000000094d */ /* 0x000fea0003800000 */
[----:B------:R-:W0:Y:S02]  /*0070*/  LDC R16, c[0x0][0x398] ;  /* 0x0000e600ff107b82 */ /* 0x000e240000000800 */
[----:B0-----:R-:W-:-:S13]  /*0080*/  ISETP.GE.AND P0, PT, R16, 0x1, PT ;  /* 0x000000011000780c */ /* 0x001fda0003f06270 */
[----:B------:R-:W-:Y:S05]  /*0090*/  @!P0 EXIT ;  /* 0x000000000000894d */ /* 0x000fea0003800000 */
[----:B------:R-:W-:Y:S01]  /*00a0*/  S2UR UR4, SR_CTAID.Y ;  /* 0x00000000000479c3 */ /* 0x000fe20000002600 */
[----:B------:R-:W0:Y:S01]  /*00b0*/  LDCU UR8, c[0x0][0x394] ;  /* 0x00007280ff0877ac */ /* 0x000e220008000800 */
[C---:B------:R-:W-:Y:S01]  /*00c0*/  IMAD.WIDE R2, R16.reuse, UR12, RZ ;  /* 0x0000000c10027c25 */ /* 0x040fe2000f8e02ff */
[C---:B------:R-:W-:Y:S01]  /*00d0*/  LOP3.LUT R13, R16.reuse, 0x7ffffffc, RZ, 0xc0, !PT ;  /* 0x7ffffffc100d7812 */ /* 0x040fe200078ec0ff */
[----:B------:R-:W-:Y:S01]  /*00e0*/  UMOV UR5, URZ ;  /* 0x000000ff00057c82 */ /* 0x000fe20008000000 */
[----:B------:R-:W-:Y:S01]  /*00f0*/  LOP3.LUT R14, R16, 0x3, RZ, 0xc0, !PT ;  /* 0x00000003100e7812 */ /* 0x000fe200078ec0ff */
[----:B------:R-:W-:Y:S02]  /*0100*/  USHF.L.U32 UR9, UR12, 0x1, URZ ;  /* 0x000000010c097899 */ /* 0x000fe400080006ff */
[----:B------:R-:W1:Y:S01]  /*0110*/  S2UR UR6, SR_CTAID.Z ;  /* 0x00000000000679c3 */ /* 0x000e620000002700 */
[----:B------:R-:W-:Y:S01]  /*0120*/  I2FP.F32.S32 R16, R16 ;  /* 0x0000001000107245 */ /* 0x000fe20000201400 */
[----:B------:R-:W-:Y:S01]  /*0130*/  IMAD.MOV R17, RZ, RZ, -R13 ;  /* 0x000000ffff117224 */ /* 0x000fe200078e0a0d */
[----:B------:R-:W2:Y:S01]  /*0140*/  LDCU.64 UR10, c[0x0][0x358] ;  /* 0x00006b00ff0a77ac */ /* 0x000ea20008000a00 */
[----:B------:R-:W3:Y:S04]  /*0150*/  LDCU.64 UR14, c[0x0][0x380] ;  /* 0x00007000ff0e77ac */ /* 0x000ee80008000a00 */
[----:B------:R-:W4:Y:S01]  /*0160*/  LDC R12, c[0x0][0x370] ;  /* 0x0000dc00ff0c7b82 */ /* 0x000f220000000800 */
[----:B0-----:R-:W-:-:S02]  /*0170*/  USHF.R.S32.HI UR7, URZ, 0x1f, UR8 ;  /* 0x0000001fff077899 */ /* 0x001fc40008011408 */
[----:B-1----:R-:W-:Y:S02]  /*0180*/  UIMAD.WIDE.U32 UR4, UR6, UR8, UR4 ;  /* 0x00000008060472a5 */ /* 0x002fe4000f8e0004 */
[----:B------:R-:W-:Y:S01]  /*0190*/  UIMAD UR7, UR7, UR6, URZ ;  /* 0x00000006070772a4 */ /* 0x000fe2000f8e02ff */
[----:B------:R-:W0:Y:S03]  /*01a0*/  LDCU UR8, c[0x0][0x39c] ;  /* 0x00007380ff0877ac */ /* 0x000e260008000800 */
[----:B------:R-:W-:Y:S01]  /*01b0*/  IMAD R3, R3, UR4, RZ ;  /* 0x0000000403037c24 */ /* 0x000fe2000f8e02ff */
[----:B------:R-:W-:Y:S02]  /*01c0*/  UIADD3 UR5, UPT, UPT, UR5, UR7, URZ ;  /* 0x0000000705057290 */ /* 0x000fe4000fffe0ff */
[----:B------:R-:W-:-:S04]  /*01d0*/  UIMAD UR6, UR12, 0x3, URZ ;  /* 0x000000030c0678a4 */ /* 0x000fc8000f8e02ff */
[C---:B------:R-:W-:Y:S02]  /*01e0*/  IMAD R5, R2.reuse, UR5, R3 ;  /* 0x0000000502057c24 */ /* 0x040fe4000f8e0203 */
[----:B------:R-:W-:-:S04]  /*01f0*/  IMAD.WIDE.U32 R2, R2, UR4, RZ ;  /* 0x0000000402027c25 */ /* 0x000fc8000f8e00ff */
[----:B--23--:R-:W-:-:S07]  /*0200*/  IMAD.IADD R18, R3, 0x1, R5 ;  /* 0x0000000103127824 */ /* 0x00cfce00078e0205 */
.L_x_8:
[----:B-1----:R-:W1:Y:S01]  /*0210*/  LDCU.64 UR4, c[0x0][0x398] ;  /* 0x00007300ff0477ac */ /* 0x002e620008000a00 */
[C---:B------:R-:W-:Y:S01]  /*0220*/  IADD3 R19, P0, PT, R15.reuse, R2, RZ ;  /* 0x000000020f137210 */ /* 0x040fe20007f1e0ff */
[----:B------:R-:W-:Y:S02]  /*0230*/  IMAD.MOV.U32 R23, RZ, RZ, RZ ;  /* 0x000000ffff177224 */ /* 0x000fe400078e00ff */
[----:B0-----:R-:W-:Y:S01]  /*0240*/  IMAD.MOV.U32 R5, RZ, RZ, RZ ;  /* 0x000000ffff057224 */ /* 0x001fe200078e00ff */
[----:B------:R-:W-:Y:S01]  /*0250*/  LEA.HI.X.SX32 R20, R15, R18, 0x1, P0 ;  /* 0x000000120f147211 */ /* 0x000fe200000f0eff */
[----:B----4-:R-:W-:Y:S01]  /*0260*/  IMAD R15, R12, 0x100, R15 ;  /* 0x000001000c0f7824 */ /* 0x010fe200078e020f */
[----:B-1----:R-:W-:Y:S01]  /*0270*/  UISETP.GE.U32.AND UP0, UPT, UR4, 0x4, UPT ;  /* 0x000000040400788c */ /* 0x002fe2000bf06070 */
[----:B------:R-:W-:-:S05]  /*0280*/  IMAD.U32 R8, RZ, RZ, UR5 ;  /* 0x00000005ff087e24 */ /* 0x000fca000f8e00ff */
[----:B------:R-:W-:-:S03]  /*0290*/  ISETP.GE.AND P2, PT, R15, R8, PT ;  /* 0x000000080f00720c */ /* 0x000fc60003f46270 */
[----:B------:R-:W-:Y:S10]  /*02a0*/  BRA.U !UP0, `(.L_x_0) ;  /* 0x0000000108b07547 */ /* 0x000ff4000b800000 */
[----:B------:R-:W1:Y:S01]  /*02b0*/  LDCU UR4, c[0x0][0x39c] ;  /* 0x00007380ff0477ac */ /* 0x000e620008000800 */
[----:B------:R-:W-:Y:S02]  /*02c0*/  IMAD.MOV.U32 R23, RZ, RZ, RZ ;  /* 0x000000ffff177224 */ /* 0x000fe400078e00ff */
[----:B------:R-:W-:Y:S02]  /*02d0*/  IMAD.MOV.U32 R21, RZ, RZ, RZ ;  /* 0x000000ffff157224 */ /* 0x000fe400078e00ff */
[----:B------:R-:W-:Y:S02]  /*02e0*/  IMAD.U32 R22, RZ, RZ, UR6 ;  /* 0x00000006ff167e24 */ /* 0x000fe4000f8e00ff */
[----:B------:R-:W-:Y:S02]  /*02f0*/  IMAD.U32 R0, RZ, RZ, UR9 ;  /* 0x00000009ff007e24 */ /* 0x000fe4000f8e00ff */
[----:B------:R-:W-:Y:S02]  /*0300*/  IMAD.MOV.U32 R24, RZ, RZ, R17 ;  /* 0x000000ffff187224 */ /* 0x000fe400078e0011 */
[----:B-1----:R-:W-:-:S07]  /*0310*/  IMAD.U32 R25, RZ, RZ, UR4 ;  /* 0x00000004ff197e24 */ /* 0x002fce000f8e00ff */
.L_x_1:
[-C--:B------:R-:W-:Y:S02]  /*0320*/  IADD3 R4, P0, PT, R21, R19.reuse, RZ ;  /* 0x0000001315047210 */ /* 0x080fe40007f1e0ff */
[----:B------:R-:W-:Y:S02]  /*0330*/  IADD3 R5, P1, PT, R25, R19, RZ ;  /* 0x0000001319057210 */ /* 0x000fe40007f3e0ff */
[-C--:B------:R-:W-:Y:S02]  /*0340*/  LEA.HI.X.SX32 R9, R21, R20.reuse, 0x1, P0 ;  /* 0x0000001415097211 */ /* 0x080fe400000f0eff */
[C---:B------:R-:W-:Y:S02]  /*0350*/  LEA R8, P0, R4.reuse, UR14, 0x1 ;  /* 0x0000000e04087c11 */ /* 0x040fe4000f8008ff */
[----:B------:R-:W-:Y:S02]  /*0360*/  LEA.HI.X.SX32 R26, R25, R20, 0x1, P1 ;  /* 0x00000014191a7211 */ /* 0x000fe400008f0eff */
[----:B------:R-:W-:-:S02]  /*0370*/  LEA.HI.X R9, R4, UR15, R9, 0x1, P0 ;  /* 0x0000000f04097c11 */ /* 0x000fc400080f0c09 */
[C---:B------:R-:W-:Y:S02]  /*0380*/  LEA R4, P0, R5.reuse, UR14, 0x1 ;  /* 0x0000000e05047c11 */ /* 0x040fe4000f8008ff */
[CC--:B------:R-:W-:Y:S01]  /*0390*/  IADD3 R7, P3, PT, R0.reuse, R19.reuse, RZ ;  /* 0x0000001300077210 */ /* 0x0c0fe20007f7e0ff */
[----:B------:R-:W2:Y:S01]  /*03a0*/  LDG.E.U16.CONSTANT R8, desc[UR10][R8.64] ;  /* 0x0000000a08087981 */ /* 0x000ea2000c1e9500 */
[----:B------:R-:W-:Y:S02]  /*03b0*/  LEA.HI.X R5, R5, UR15, R26, 0x1, P0 ;  /* 0x0000000f05057c11 */ /* 0x000fe400080f0c1a */
[----:B------:R-:W-:Y:S02]  /*03c0*/  LEA.HI.X.SX32 R10, R0, R20, 0x1, P3 ;  /* 0x00000014000a7211 */ /* 0x000fe400018f0eff */
[----:B------:R-:W-:Y:S01]  /*03d0*/  LEA R6, P1, R7, UR14, 0x1 ;  /* 0x0000000e07067c11 */ /* 0x000fe2000f8208ff */
[----:B------:R-:W3:Y:S01]  /*03e0*/  LDG.E.U16.CONSTANT R4, desc[UR10][R4.64] ;  /* 0x0000000a04047981 */ /* 0x000ee2000c1e9500 */
[----:B------:R-:W-:-:S02]  /*03f0*/  IADD3 R11, P0, PT, R22, R19, RZ ;  /* 0x00000013160b7210 */ /* 0x000fc40007f1e0ff */
[----:B------:R-:W-:Y:S02]  /*0400*/  LEA.HI.X R7, R7, UR15, R10, 0x1, P1 ;  /* 0x0000000f07077c11 */ /* 0x000fe400088f0c0a */
[----:B------:R-:W-:Y:S02]  /*0410*/  LEA.HI.X.SX32 R26, R22, R20, 0x1, P0 ;  /* 0x00000014161a7211 */ /* 0x000fe400000f0eff */
[C---:B------:R-:W-:Y:S01]  /*0420*/  LEA R10, P0, R11.reuse, UR14, 0x1 ;  /* 0x0000000e0b0a7c11 */ /* 0x040fe2000f8008ff */
[----:B------:R-:W4:Y:S03]  /*0430*/  LDG.E.U16.CONSTANT R6, desc[UR10][R6.64] ;  /* 0x0000000a06067981 */ /* 0x000f26000c1e9500 */
[----:B------:R-:W-:-:S05]  /*0440*/  LEA.HI.X R11, R11, UR15, R26, 0x1, P0 ;  /* 0x0000000f0b0b7c11 */ /* 0x000fca00080f0c1a */
[----:B------:R-:W5:Y:S01]  /*0450*/  LDG.E.U16.CONSTANT R10, desc[UR10][R10.64] ;  /* 0x0000000a0a0a7981 */ /* 0x000f62000c1e9500 */
[----:B------:R-:W-:-:S05]  /*0460*/  VIADD R24, R24, 0x4 ;  /* 0x0000000418187836 */ /* 0x000fca0000000000 */
[----:B------:R-:W-:Y:S01]  /*0470*/  ISETP.NE.AND P0, PT, R24, RZ, PT ;  /* 0x000000ff1800720c */ /* 0x000fe20003f05270 */
[----:B--2---:R-:W-:-:S04]  /*0480*/  IMAD.U32 R26, R8, 0x10000, RZ ;  /* 0x00010000081a7824 */ /* 0x004fc800078e00ff */
[----:B------:R-:W-:Y:S01]  /*0490*/  FADD R26, R26, R23 ;  /* 0x000000171a1a7221 */ /* 0x000fe20000000000 */
[----:B---3--:R-:W-:-:S04]  /*04a0*/  IMAD.U32 R27, R4, 0x10000, RZ ;  /* 0x00010000041b7824 */ /* 0x008fc800078e00ff */
[----:B------:R-:W-:Y:S01]  /*04b0*/  FADD R26, R26, R27 ;  /* 0x0000001b1a1a7221 */ /* 0x000fe20000000000 */
[----:B----4-:R-:W-:Y:S02]  /*04c0*/  IMAD.U32 R23, R6, 0x10000, RZ ;  /* 0x0001000006177824 */ /* 0x010fe400078e00ff */
[----:B0-----:R-:W-:Y:S02]  /*04d0*/  IMAD.U32 R8, RZ, RZ, UR8 ;  /* 0x00000008ff087e24 */ /* 0x001fe4000f8e00ff */
[----:B------:R-:W-:Y:S01]  /*04e0*/  FADD R23, R26, R23 ;  /* 0x000000171a177221 */ /* 0x000fe20000000000 */
[----:B-----5:R-:W-:Y:S02]  /*04f0*/  IMAD.U32 R4, R10, 0x10000, RZ ;  /* 0x000100000a047824 */ /* 0x020fe400078e00ff */
[C---:B------:R-:W-:Y:S02]  /*0500*/  IMAD R25, R8.reuse, 0x4, R25 ;  /* 0x0000000408197824 */ /* 0x040fe400078e0219 */
[----:B------:R-:W-:Y:S01]  /*0510*/  FADD R23, R23, R4 ;  /* 0x0000000417177221 */ /* 0x000fe20000000000 */
[----:B------:R-:W-:-:S02]  /*0520*/  IMAD R0, R8, 0x4, R0 ;  /* 0x0000000408007824 */ /* 0x000fc400078e0200 */
[C---:B------:R-:W-:Y:S02]  /*0530*/  IMAD R22, R8.reuse, 0x4, R22 ;  /* 0x0000000408167824 */ /* 0x040fe400078e0216 */
[----:B------:R-:W-:Y:S01]  /*0540*/  IMAD R21, R8, 0x4, R21 ;  /* 0x0000000408157824 */ /* 0x000fe200078e0215 */
[----:B------:R-:W-:Y:S06]  /*0550*/  @P0 BRA `(.L_x_1) ;  /* 0xfffffffc00700947 */ /* 0x000fec000383ffff */
[----:B------:R-:W-:-:S07]  /*0560*/  IMAD.MOV.U32 R5, RZ, RZ, R13 ;  /* 0x000000ffff057224 */ /* 0x000fce00078e000d */
.L_x_0:
[----:B------:R-:W1:Y:S01]  /*0570*/  MUFU.RCP R21, R16 ;  /* 0x0000001000157308 */ /* 0x000e620000001000 */
[----:B------:R-:W2:Y:S01]  /*0580*/  LDC R0, c[0x0][0x398] ;  /* 0x0000e600ff007b82 */ /* 0x000ea20000000800 */
[----:B------:R-:W-:Y:S01]  /*0590*/  ISETP.NE.AND P0, PT, R14, RZ, PT ;  /* 0x000000ff0e00720c */ /* 0x000fe20003f05270 */
[----:B-1----:R-:W-:-:S04]  /*05a0*/  FFMA R4, -R16, R21, 1 ;  /* 0x3f80000010047423 */ /* 0x002fc80000000115 */
[----:B------:R-:W-:-:S08]  /*05b0*/  FFMA R21, R21, R4, R21 ;  /* 0x0000000415157223 */ /* 0x000fd00000000015 */
[----:B------:R-:W-:Y:S05]  /*05c0*/  @!P0 BRA `(.L_x_2) ;  /* 0x0000000000708947 */ /* 0x000fea0003800000 */
[----:B------:R-:W1:Y:S01]  /*05d0*/  LDCU.64 UR4, c[0x0][0x380] ;  /* 0x00007000ff0477ac */ /* 0x000e620008000a00 */
[----:B------:R-:W-:-:S05]  /*05e0*/  IMAD R7, R5, R8, RZ ;  /* 0x0000000805077224 */ /* 0x000fca00078e02ff */
[----:B------:R-:W-:-:S04]  /*05f0*/  IADD3 R5, P0, PT, R7, R19, RZ ;  /* 0x0000001307057210 */ /* 0x000fc80007f1e0ff */
[----:B------:R-:W-:Y:S02]  /*0600*/  LEA.HI.X.SX32 R6, R7, R20, 0x1, P0 ;  /* 0x0000001407067211 */ /* 0x000fe400000f0eff */
[----:B-1----:R-:W-:-:S04]  /*0610*/  LEA R4, P0, R5, UR4, 0x1 ;  /* 0x0000000405047c11 */ /* 0x002fc8000f8008ff */
[----:B------:R-:W-:-:S05]  /*0620*/  LEA.HI.X R5, R5, UR5, R6, 0x1, P0 ;  /* 0x0000000505057c11 */ /* 0x000fca00080f0c06 */
[----:B------:R-:W3:Y:S01]  /*0630*/  LDG.E.U16.CONSTANT R4, desc[UR10][R4.64] ;  /* 0x0000000a04047981 */ /* 0x000ee2000c1e9500 */
[----:B------:R-:W-:Y:S01]  /*0640*/  ISETP.NE.AND P0, PT, R14, 0x1, PT ;  /* 0x000000010e00780c */ /* 0x000fe20003f05270 */
[----:B---3--:R-:W-:-:S04]  /*0650*/  IMAD.U32 R6, R4, 0x10000, RZ ;  /* 0x0001000004067824 */ /* 0x008fc800078e00ff */
[----:B------:R-:W-:-:S08]  /*0660*/  FADD R23, R23, R6 ;  /* 0x0000000617177221 */ /* 0x000fd00000000000 */
[----:B------:R-:W-:Y:S05]  /*0670*/  @!P0 BRA `(.L_x_2) ;  /* 0x0000000000448947 */ /* 0x000fea0003800000 */
[----:B------:R-:W-:Y:S01]  /*0680*/  ISETP.NE.AND P0, PT, R14, 0x2, PT ;  /* 0x000000020e00780c */ /* 0x000fe20003f05270 */
[----:B------:R-:W-:-:S05]  /*0690*/  IMAD.IADD R7, R7, 0x1, R8 ;  /* 0x0000000107077824 */ /* 0x000fca00078e0208 */
[----:B------:R-:W-:-:S04]  /*06a0*/  IADD3 R5, P1, PT, R7, R19, RZ ;  /* 0x0000001307057210 */ /* 0x000fc80007f3e0ff */
[----:B------:R-:W-:Y:S02]  /*06b0*/  LEA.HI.X.SX32 R6, R7, R20, 0x1, P1 ;  /* 0x0000001407067211 */ /* 0x000fe400008f0eff */
[----:B------:R-:W-:Y:S01]  /*06c0*/  LEA R4, P1, R5, UR4, 0x1 ;  /* 0x0000000405047c11 */ /* 0x000fe2000f8208ff */
[----:B------:R-:W-:-:S03]  /*06d0*/  @P0 IMAD.IADD R8, R7, 0x1, R8 ;  /* 0x0000000107080824 */ /* 0x000fc600078e0208 */
[----:B------:R-:W-:Y:S02]  /*06e0*/  LEA.HI.X R5, R5, UR5, R6, 0x1, P1 ;  /* 0x0000000505057c11 */ /* 0x000fe400088f0c06 */
[----:B------:R-:W-:-:S03]  /*06f0*/  @P0 IADD3 R7, P3, PT, R8, R19, RZ ;  /* 0x0000001308070210 */ /* 0x000fc60007f7e0ff */
[----:B------:R-:W3:Y:S01]  /*0700*/  LDG.E.U16.CONSTANT R4, desc[UR10][R4.64] ;  /* 0x0000000a04047981 */ /* 0x000ee2000c1e9500 */
[----:B------:R-:W-:Y:S02]  /*0710*/  @P0 LEA.HI.X.SX32 R8, R8, R20, 0x1, P3 ;  /* 0x0000001408080211 */ /* 0x000fe400018f0eff */
[----:B------:R-:W-:-:S04]  /*0720*/  @P0 LEA R6, P1, R7, UR4, 0x1 ;  /* 0x0000000407060c11 */ /* 0x000fc8000f8208ff */
[----:B------:R-:W-:-:S05]  /*0730*/  @P0 LEA.HI.X R7, R7, UR5, R8, 0x1, P1 ;  /* 0x0000000507070c11 */ /* 0x000fca00088f0c08 */
[----:B------:R-:W4:Y:S01]  /*0740*/  @P0 LDG.E.U16.CONSTANT R6, desc[UR10][R6.64] ;  /* 0x0000000a06060981 */ /* 0x000f22000c1e9500 */
[----:B---3--:R-:W-:-:S04]  /*0750*/  IMAD.U32 R8, R4, 0x10000, RZ ;  /* 0x0001000004087824 */ /* 0x008fc800078e00ff */
[----:B------:R-:W-:Y:S01]  /*0760*/  FADD R23, R23, R8 ;  /* 0x0000000817177221 */ /* 0x000fe20000000000 */
[----:B----4-:R-:W-:-:S04]  /*0770*/  @P0 IMAD.U32 R10, R6, 0x10000, RZ ;  /* 0x00010000060a0824 */ /* 0x010fc800078e00ff */
[----:B------:R-:W-:-:S07]  /*0780*/  @P0 FADD R23, R23, R10 ;  /* 0x0000000a17170221 */ /* 0x000fce0000000000 */
.L_x_2:
[----:B------:R-:W1:Y:S01]  /*0790*/  FCHK P0, R23, R16 ;  /* 0x0000001017007302 */ /* 0x000e620000000000 */
[----:B------:R-:W-:Y:S01]  /*07a0*/  FFMA R4, R21, R23, RZ ;  /* 0x0000001715047223 */ /* 0x000fe200000000ff */
[----:B------:R-:W-:Y:S01]  /*07b0*/  BSSY.RECONVERGENT B0, `(.L_x_3) ;  /* 0x0000009000007945 */ /* 0x000fe20003800200 */
[----:B--2---:R-:W-:Y:S02]  /*07c0*/  ISETP.GE.U32.AND P3, PT, R0, 0x4, PT ;  /* 0x000000040000780c */ /* 0x004fe40003f66070 */
[----:B------:R-:W-:-:S04]  /*07d0*/  FFMA R5, -R16, R4, R23 ;  /* 0x0000000410057223 */ /* 0x000fc80000000117 */
[----:B------:R-:W-:Y:S01]  /*07e0*/  FFMA R21, R21, R5, R4 ;  /* 0x0000000515157223 */ /* 0x000fe20000000004 */
[----:B-1----:R-:W-:Y:S06]  /*07f0*/  @!P0 BRA `(.L_x_4) ;  /* 0x0000000000108947 */ /* 0x002fec0003800000 */
[----:B------:R-:W-:Y:S01]  /*0800*/  IMAD.MOV.U32 R5, RZ, RZ, R23 ;  /* 0x000000ffff057224 */ /* 0x000fe200078e0017 */
[----:B------:R-:W-:-:S07]  /*0810*/  MOV R4, 0x830 ;  /* 0x0000083000047802 */ /* 0x000fce0000000f00 */
[----:B0-----:R-:W-:Y:S05]  /*0820*/  CALL.REL.NOINC `($__internal_0_$__cuda_sm3x_div_rn_noftz_f32_slowpath) ;  /* 0x0000000400d87944 */ /* 0x001fea0003c00000 */
[----:B------:R-:W-:-:S07]  /*0830*/  IMAD.MOV.U32 R21, RZ, RZ, R0 ;  /* 0x000000ffff157224 */ /* 0x000fce00078e0000 */
.L_x_4:
[----:B0-----:R-:W-:Y:S05]  /*0840*/  BSYNC.RECONVERGENT B0 ;  /* 0x0000000000007941 */ /* 0x001fea0003800200 */
.L_x_3:
[----:B------:R-:W-:Y:S01]  /*0850*/  IMAD.MOV.U32 R0, RZ, RZ, RZ ;  /* 0x000000ffff007224 */ /* 0x000fe200078e00ff */
[----:B------:R-:W-:Y:S06]  /*0860*/  @!P3 BRA `(.L_x_5) ;  /* 0x0000000000fcb947 */ /* 0x000fec0003800000 */
[----:B------:R-:W0:Y:S01]  /*0870*/  LDC R22, c[0x0][0x39c] ;  /* 0x0000e700ff167b82 */ /* 0x000e220000000800 */
[----:B------:R-:W1:Y:S01]  /*0880*/  LDCU.128 UR16, c[0x0][0x380] ;  /* 0x00007000ff1077ac */ /* 0x000e620008000c00 */
[----:B------:R-:W-:-:S05]  /*0890*/  UMOV UR4, URZ ;  /* 0x000000ff00047c82 */ /* 0x000fca0008000000 */
.L_x_6:
[----:B0-----:R-:W-:-:S04]  /*08a0*/  IMAD R5, R22, UR4, RZ ;  /* 0x0000000416057c24 */ /* 0x001fc8000f8e02ff */
[C---:B------:R-:W-:Y:S01]  /*08b0*/  IMAD.IADD R7, R5.reuse, 0x1, R22 ;  /* 0x0000000105077824 */ /* 0x040fe200078e0216 */
[----:B------:R-:W-:-:S04]  /*08c0*/  IADD3 R0, P0, PT, R5, R19, RZ ;  /* 0x0000001305007210 */ /* 0x000fc80007f1e0ff */
[-C--:B------:R-:W-:Y:S01]  /*08d0*/  LEA.HI.X.SX32 R5, R5, R20.reuse, 0x1, P0 ;  /* 0x0000001405057211 */ /* 0x080fe200000f0eff */
[C---:B------:R-:W-:Y:S01]  /*08e0*/  IMAD.SHL.U32 R10, R0.reuse, 0x2, RZ ;  /* 0x00000002000a7824 */ /* 0x040fe200078e00ff */
[CC--:B------:R-:W-:Y:S02]  /*08f0*/  IADD3 R25, P1, PT, R7.reuse, R19.reuse, RZ ;  /* 0x0000001307197210 */ /* 0x0c0fe40007f3e0ff */
[----:B------:R-:W-:Y:S01]  /*0900*/  SHF.L.U64.HI R0, R0, 0x1, R5 ;  /* 0x0000000100007819 */ /* 0x000fe20000010205 */
[C-C-:B------:R-:W-:Y:S01]  /*0910*/  IMAD.IADD R5, R7.reuse, 0x1, R22.reuse ;  /* 0x0000000107057824 */ /* 0x140fe200078e0216 */
[----:B------:R-:W-:Y:S01]  /*0920*/  LEA.HI.X.SX32 R4, R7, R20, 0x1, P1 ;  /* 0x0000001407047211 */ /* 0x000fe200008f0eff */
[----:B------:R-:W-:Y:S01]  /*0930*/  IMAD.SHL.U32 R28, R25, 0x2, RZ ;  /* 0x00000002191c7824 */ /* 0x000fe200078e00ff */
[----:B-1----:R-:W-:Y:S01]  /*0940*/  IADD3 R8, P0, PT, R10, UR16, RZ ;  /* 0x000000100a087c10 */ /* 0x002fe2000ff1e0ff */
[C---:B------:R-:W-:Y:S01]  /*0950*/  IMAD.IADD R7, R5.reuse, 0x1, R22 ;  /* 0x0000000105077824 */ /* 0x040fe200078e0216 */
[----:B------:R-:W-:-:S02]  /*0960*/  IADD3 R26, P1, PT, R5, R19, RZ ;  /* 0x00000013051a7210 */ /* 0x000fc40007f3e0ff */
[----:B------:R-:W-:Y:S02]  /*0970*/  IADD3.X R9, PT, PT, R0, UR17, RZ, P0, !PT ;  /* 0x0000001100097c10 */ /* 0x000fe400087fe4ff */
[----:B------:R-:W-:Y:S02]  /*0980*/  LEA.HI.X.SX32 R23, R5, R20, 0x1, P1 ;  /* 0x0000001405177211 */ /* 0x000fe400008f0eff */
[----:B------:R-:W-:Y:S01]  /*0990*/  IADD3 R27, P1, PT, R7, R19, RZ ;  /* 0x00000013071b7210 */ /* 0x000fe20007f3e0ff */
[----:B------:R0:W2:Y:S01]  /*09a0*/  LDG.E.U16.CONSTANT R11, desc[UR10][R8.64] ;  /* 0x0000000a080b7981 */ /* 0x0000a2000c1e9500 */
[----:B------:R-:W-:Y:S02]  /*09b0*/  SHF.L.U64.HI R25, R25, 0x1, R4 ;  /* 0x0000000119197819 */ /* 0x000fe40000010204 */
[C---:B------:R-:W-:Y:S01]  /*09c0*/  SHF.L.U64.HI R23, R26.reuse, 0x1, R23 ;  /* 0x000000011a177819 */ /* 0x040fe20000010217 */
[----:B------:R-:W-:Y:S01]  /*09d0*/  IMAD.SHL.U32 R26, R26, 0x2, RZ ;  /* 0x000000021a1a7824 */ /* 0x000fe200078e00ff */
[----:B------:R-:W-:-:S02]  /*09e0*/  IADD3 R4, P0, PT, R28, UR16, RZ ;  /* 0x000000101c047c10 */ /* 0x000fc4000ff1e0ff */
[----:B------:R-:W-:Y:S02]  /*09f0*/  LEA.HI.X.SX32 R24, R7, R20, 0x1, P1 ;  /* 0x0000001407187211 */ /* 0x000fe400008f0eff */
[----:B------:R-:W-:Y:S02]  /*0a00*/  IADD3.X R5, PT, PT, R25, UR17, RZ, P0, !PT ;  /* 0x0000001119057c10 */ /* 0x000fe400087fe4ff */
[C---:B------:R-:W-:Y:S01]  /*0a10*/  SHF.L.U64.HI R24, R27.reuse, 0x1, R24 ;  /* 0x000000011b187819 */ /* 0x040fe20000010218 */
[----:B------:R-:W-:Y:S01]  /*0a20*/  IMAD.SHL.U32 R27, R27, 0x2, RZ ;  /* 0x000000021b1b7824 */ /* 0x000fe200078e00ff */
[----:B------:R-:W-:Y:S01]  /*0a30*/  IADD3 R6, P0, PT, R26, UR16, RZ ;  /* 0x000000101a067c10 */ /* 0x000fe2000ff1e0ff */
[----:B------:R1:W3:Y:S03]  /*0a40*/  LDG.E.U16.CONSTANT R4, desc[UR10][R4.64] ;  /* 0x0000000a04047981 */ /* 0x0002e6000c1e9500 */
[----:B------:R-:W-:-:S02]  /*0a50*/  IADD3.X R7, PT, PT, R23, UR17, RZ, P0, !PT ;  /* 0x0000001117077c10 */ /* 0x000fc400087fe4ff */
[----:B0-----:R-:W-:-:S03]  /*0a60*/  IADD3 R8, P0, PT, R27, UR16, RZ ;  /* 0x000000101b087c10 */ /* 0x001fc6000ff1e0ff */
[----:B------:R-:W4:Y:S01]  /*0a70*/  LDG.E.U16.CONSTANT R6, desc[UR10][R6.64] ;  /* 0x0000000a06067981 */ /* 0x000f22000c1e9500 */
[----:B------:R-:W-:-:S05]  /*0a80*/  IADD3.X R9, PT, PT, R24, UR17, RZ, P0, !PT ;  /* 0x0000001118097c10 */ /* 0x000fca00087fe4ff */
[----:B------:R-:W5:Y:S01]  /*0a90*/  LDG.E.U16.CONSTANT R8, desc[UR10][R8.64] ;  /* 0x0000000a08087981 */ /* 0x000f62000c1e9500 */
[----:B------:R-:W-:Y:S01]  /*0aa0*/  IADD3 R10, P0, PT, R10, UR18, RZ ;  /* 0x000000120a0a7c10 */ /* 0x000fe2000ff1e0ff */
[----:B------:R-:W-:Y:S01]  /*0ab0*/  UIADD3 UR4, UPT, UPT, UR4, 0x4, URZ ;  /* 0x0000000404047890 */ /* 0x000fe2000fffe0ff */
[----:B--2---:R-:W-:-:S04]  /*0ac0*/  IMAD.U32 R11, R11, 0x10000, RZ ;  /* 0x000100000b0b7824 */ /* 0x004fc800078e00ff */
[----:B------:R-:W-:-:S05]  /*0ad0*/  FADD R11, R11, -R21 ;  /* 0x800000150b0b7221 */ /* 0x000fca0000000000 */
[----:B-1----:R-:W-:Y:S02]  /*0ae0*/  F2FP.BF16.F32.PACK_AB R5, RZ, R11 ;  /* 0x0000000bff05723e */ /* 0x002fe400000010ff */
[----:B------:R-:W-:Y:S01]  /*0af0*/  IADD3.X R11, PT, PT, R0, UR19, RZ, P0, !PT ;  /* 0x00000013000b7c10 */ /* 0x000fe200087fe4ff */
[----:B---3--:R-:W-:-:S04]  /*0b00*/  IMAD.U32 R4, R4, 0x10000, RZ ;  /* 0x0001000004047824 */ /* 0x008fc800078e00ff */
[----:B------:R5:W-:Y:S01]  /*0b10*/  STG.E.U16 desc[UR10][R10.64], R5 ;  /* 0x000000050a007986 */ /* 0x000be2000c10150a */
[----:B------:R-:W-:Y:S01]  /*0b20*/  FADD R0, R4, -R21 ;  /* 0x8000001504007221 */ /* 0x000fe20000000000 */
[----:B----4-:R-:W-:Y:S01]  /*0b30*/  IMAD.U32 R6, R6, 0x10000, RZ ;  /* 0x0001000006067824 */ /* 0x010fe200078e00ff */
[----:B------:R-:W-:-:S03]  /*0b40*/  IADD3 R4, P0, PT, R28, UR18, RZ ;  /* 0x000000121c047c10 */ /* 0x000fc6000ff1e0ff */
[----:B------:R-:W-:Y:S01]  /*0b50*/  FADD R6, R6, -R21 ;  /* 0x8000001506067221 */ /* 0x000fe20000000000 */
[----:B-----5:R-:W-:Y:S01]  /*0b60*/  IMAD.U32 R5, R8, 0x10000, RZ ;  /* 0x0001000008057824 */ /* 0x020fe200078e00ff */
[----:B------:R-:W-:-:S03]  /*0b70*/  IADD3 R8, P1, PT, R27, UR18, RZ ;  /* 0x000000121b087c10 */ /* 0x000fc6000ff3e0ff */
[----:B------:R-:W-:Y:S01]  /*0b80*/  F2FP.BF16.F32.PACK_AB R11, RZ, R6 ;  /* 0x00000006ff0b723e */ /* 0x000fe200000010ff */
[----:B------:R-:W-:Y:S01]  /*0b90*/  FADD R7, R5, -R21 ;  /* 0x8000001505077221 */ /* 0x000fe20000000000 */
[----:B------:R-:W-:Y:S02]  /*0ba0*/  IADD3.X R5, PT, PT, R25, UR19, RZ, P0, !PT ;  /* 0x0000001319057c10 */ /* 0x000fe400087fe4ff */
[----:B------:R-:W-:Y:S02]  /*0bb0*/  IADD3 R6, P0, PT, R26, UR18, RZ ;  /* 0x000000121a067c10 */ /* 0x000fe4000ff1e0ff */
[----:B------:R-:W-:Y:S02]  /*0bc0*/  F2FP.BF16.F32.PACK_AB R0, RZ, R0 ;  /* 0x00000000ff00723e */ /* 0x000fe400000010ff */
[----:B------:R-:W-:Y:S02]  /*0bd0*/  F2FP.BF16.F32.PACK_AB R10, RZ, R7 ;  /* 0x00000007ff0a723e */ /* 0x000fe400000010ff */
[----:B------:R-:W-:-:S02]  /*0be0*/  IADD3.X R7, PT, PT, R23, UR19, RZ, P0, !PT ;  /* 0x0000001317077c10 */ /* 0x000fc400087fe4ff */
[----:B------:R-:W-:Y:S01]  /*0bf0*/  IADD3.X R9, PT, PT, R24, UR19, RZ, P1, !PT ;  /* 0x0000001318097c10 */ /* 0x000fe20008ffe4ff */
[----:B------:R2:W-:Y:S04]  /*0c00*/  STG.E.U16 desc[UR10][R4.64], R0 ;  /* 0x0000000004007986 */ /* 0x0005e8000c10150a */
[----:B------:R2:W-:Y:S04]  /*0c10*/  STG.E.U16 desc[UR10][R6.64], R11 ;  /* 0x0000000b06007986 */ /* 0x0005e8000c10150a */
[----:B------:R2:W-:Y:S01]  /*0c20*/  STG.E.U16 desc[UR10][R8.64], R10 ;  /* 0x0000000a08007986 */ /* 0x0005e2000c10150a */
[----:B------:R-:W-:-:S13]  /*0c30*/  ISETP.NE.AND P0, PT, R13, UR4, PT ;  /* 0x000000040d007c0c */ /* 0x000fda000bf05270 */
[----:B--2---:R-:W-:Y:S05]  /*0c40*/  @P0 BRA `(.L_x_6) ;  /* 0xfffffffc00140947 */ /* 0x004fea000383ffff */
[----:B------:R-:W-:-:S07]  /*0c50*/  IMAD.MOV.U32 R0, RZ, RZ, R13 ;  /* 0x000000ffff007224 */ /* 0x000fce00078e000d */
.L_x_5:
[----:B------:R-:W-:-:S13]  /*0c60*/  ISETP.NE.AND P0, PT, R14, RZ, PT ;  /* 0x000000ff0e00720c */ /* 0x000fda0003f05270 */
[----:B------:R-:W-:Y:S05]  /*0c70*/  @!P0 BRA `(.L_x_7) ;  /* 0x0000000000bc8947 */ /* 0x000fea0003800000 */
[----:B------:R-:W0:Y:S01]  /*0c80*/  LDC R9, c[0x0][0x39c] ;  /* 0x0000e700ff097b82 */ /* 0x000e220000000800 */
[----:B------:R-:W1:Y:S01]  /*0c90*/  LDCU.128 UR16, c[0x0][0x380] ;  /* 0x00007000ff1077ac */ /* 0x000e620008000c00 */
[----:B0-----:R-:W-:-:S05]  /*0ca0*/  IMAD R8, R0, R9, RZ ;  /* 0x0000000900087224 */ /* 0x001fca00078e02ff */
[----:B------:R-:W-:-:S04]  /*0cb0*/  IADD3 R5, P0, PT, R8, R19, RZ ;  /* 0x0000001308057210 */ /* 0x000fc80007f1e0ff */
[----:B------:R-:W-:Y:S01]  /*0cc0*/  LEA.HI.X.SX32 R0, R8, R20, 0x1, P0 ;  /* 0x0000001408007211 */ /* 0x000fe200000f0eff */
[----:B------:R-:W-:-:S03]  /*0cd0*/  IMAD.SHL.U32 R4, R5, 0x2, RZ ;  /* 0x0000000205047824 */ /* 0x000fc600078e00ff */
[----:B------:R-:W-:Y:S02]  /*0ce0*/  SHF.L.U64.HI R5, R5, 0x1, R0 ;  /* 0x0000000105057819 */ /* 0x000fe40000010200 */
[----:B-1----:R-:W-:-:S04]  /*0cf0*/  IADD3 R6, P0, PT, R4, UR16, RZ ;  /* 0x0000001004067c10 */ /* 0x002fc8000ff1e0ff */
[----:B------:R-:W-:-:S05]  /*0d00*/  IADD3.X R7, PT, PT, R5, UR17, RZ, P0, !PT ;  /* 0x0000001105077c10 */ /* 0x000fca00087fe4ff */
[----:B------:R-:W2:Y:S01]  /*0d10*/  LDG.E.U16.CONSTANT R6, desc[UR10][R6.64] ;  /* 0x0000000a06067981 */ /* 0x000ea2000c1e9500 */
[----:B------:R-:W-:-:S04]  /*0d20*/  IADD3 R4, P0, PT, R4, UR18, RZ ;  /* 0x0000001204047c10 */ /* 0x000fc8000ff1e0ff */
[----:B------:R-:W-:Y:S02]  /*0d30*/  IADD3.X R5, PT, PT, R5, UR19, RZ, P0, !PT ;  /* 0x0000001305057c10 */ /* 0x000fe400087fe4ff */
[----:B------:R-:W-:Y:S01]  /*0d40*/  ISETP.NE.AND P0, PT, R14, 0x1, PT ;  /* 0x000000010e00780c */ /* 0x000fe20003f05270 */
[----:B--2---:R-:W-:-:S04]  /*0d50*/  IMAD.U32 R0, R6, 0x10000, RZ ;  /* 0x0001000006007824 */ /* 0x004fc800078e00ff */
[----:B------:R-:W-:-:S05]  /*0d60*/  FADD R0, R0, -R21 ;  /* 0x8000001500007221 */ /* 0x000fca0000000000 */
[----:B------:R-:W-:-:S05]  /*0d70*/  F2FP.BF16.F32.PACK_AB R0, RZ, R0 ;  /* 0x00000000ff00723e */ /* 0x000fca00000010ff */
[----:B------:R0:W-:Y:S01]  /*0d80*/  STG.E.U16 desc[UR10][R4.64], R0 ;  /* 0x0000000004007986 */ /* 0x0001e2000c10150a */
[----:B------:R-:W-:Y:S05]  /*0d90*/  @!P0 BRA `(.L_x_7) ;  /* 0x0000000000748947 */ /* 0x000fea0003800000 */
[----:B------:R-:W-:Y:S01]  /*0da0*/  ISETP.NE.AND P0, PT, R14, 0x2, PT ;  /* 0x000000020e00780c */ /* 0x000fe20003f05270 */
[----:B0-----:R-:W-:-:S12]  /*0db0*/  IMAD.IADD R4, R8, 0x1, R9 ;  /* 0x0000000108047824 */ /* 0x001fd800078e0209 */
[C---:B------:R-:W-:Y:S01]  /*0dc0*/  @P0 IMAD.IADD R0, R4.reuse, 0x1, R9 ;  /* 0x0000000104000824 */ /* 0x040fe200078e0209 */
[----:B------:R-:W-:-:S04]  /*0dd0*/  IADD3 R9, P1, PT, R4, R19, RZ ;  /* 0x0000001304097210 */ /* 0x000fc80007f3e0ff */
[----:B------:R-:W-:Y:S01]  /*0de0*/  @P0 IADD3 R19, P3, PT, R0, R19, RZ ;  /* 0x0000001300130210 */ /* 0x000fe20007f7e0ff */
[----:B------:R-:W-:Y:S01]  /*0df0*/  IMAD.SHL.U32 R8, R9, 0x2, RZ ;  /* 0x0000000209087824 */ /* 0x000fe200078e00ff */
[-C--:B------:R-:W-:Y:S02]  /*0e00*/  LEA.HI.X.SX32 R4, R4, R20.reuse, 0x1, P1 ;  /* 0x0000001404047211 */ /* 0x080fe400008f0eff */
[----:B------:R-:W-:Y:S01]  /*0e10*/  @P0 LEA.HI.X.SX32 R0, R0, R20, 0x1, P3 ;  /* 0x0000001400000211 */ /* 0x000fe200018f0eff */
[----:B------:R-:W-:Y:S01]  /*0e20*/  @P0 IMAD.SHL.U32 R10, R19, 0x2, RZ ;  /* 0x00000002130a0824 */ /* 0x000fe200078e00ff */
[----:B------:R-:W-:Y:S02]  /*0e30*/  SHF.L.U64.HI R9, R9, 0x1, R4 ;  /* 0x0000000109097819 */ /* 0x000fe40000010204 */
[----:B------:R-:W-:Y:S02]  /*0e40*/  IADD3 R4, P1, PT, R8, UR16, RZ ;  /* 0x0000001008047c10 */ /* 0x000fe4000ff3e0ff */
[----:B------:R-:W-:-:S02]  /*0e50*/  @P0 SHF.L.U64.HI R0, R19, 0x1, R0 ;  /* 0x0000000113000819 */ /* 0x000fc40000010200 */
[----:B------:R-:W-:Y:S02]  /*0e60*/  @P0 IADD3 R6, P3, PT, R10, UR16, RZ ;  /* 0x000000100a060c10 */ /* 0x000fe4000ff7e0ff */
[----:B------:R-:W-:Y:S02]  /*0e70*/  IADD3.X R5, PT, PT, R9, UR17, RZ, P1, !PT ;  /* 0x0000001109057c10 */ /* 0x000fe40008ffe4ff */
[----:B------:R-:W-:-:S03]  /*0e80*/  @P0 IADD3.X R7, PT, PT, R0, UR17, RZ, P3, !PT ;  /* 0x0000001100070c10 */ /* 0x000fc60009ffe4ff */
[----:B------:R-:W2:Y:S04]  /*0e90*/  LDG.E.U16.CONSTANT R4, desc[UR10][R4.64] ;  /* 0x0000000a04047981 */ /* 0x000ea8000c1e9500 */
[----:B------:R-:W3:Y:S01]  /*0ea0*/  @P0 LDG.E.U16.CONSTANT R6, desc[UR10][R6.64] ;  /* 0x0000000a06060981 */ /* 0x000ee2000c1e9500 */
[----:B------:R-:W-:Y:S02]  /*0eb0*/  IADD3 R8, P1, PT, R8, UR18, RZ ;  /* 0x0000001208087c10 */ /* 0x000fe4000ff3e0ff */
[----:B------:R-:W-:Y:S02]  /*0ec0*/  @P0 IADD3 R10, P3, PT, R10, UR18, RZ ;  /* 0x000000120a0a0c10 */ /* 0x000fe4000ff7e0ff */
[----:B------:R-:W-:Y:S02]  /*0ed0*/  IADD3.X R9, PT, PT, R9, UR19, RZ, P1, !PT ;  /* 0x0000001309097c10 */ /* 0x000fe40008ffe4ff */
[----:B------:R-:W-:Y:S01]  /*0ee0*/  @P0 IADD3.X R11, PT, PT, R0, UR19, RZ, P3, !PT ;  /* 0x00000013000b0c10 */ /* 0x000fe20009ffe4ff */
[----:B--2---:R-:W-:-:S02]  /*0ef0*/  IMAD.U32 R20, R4, 0x10000, RZ ;  /* 0x0001000004147824 */ /* 0x004fc400078e00ff */
[----:B---3--:R-:W-:Y:S02]  /*0f00*/  @P0 IMAD.U32 R22, R6, 0x10000, RZ ;  /* 0x0001000006160824 */ /* 0x008fe400078e00ff */
[--C-:B------:R-:W-:Y:S02]  /*0f10*/  FADD R20, R20, -R21.reuse ;  /* 0x8000001514147221 */ /* 0x100fe40000000000 */
[----:B------:R-:W-:-:S03]  /*0f20*/  @P0 FADD R22, R22, -R21 ;  /* 0x8000001516160221 */ /* 0x000fc60000000000 */
[----:B------:R-:W-:Y:S02]  /*0f30*/  F2FP.BF16.F32.PACK_AB R20, RZ, R20 ;  /* 0x00000014ff14723e */ /* 0x000fe400000010ff */
[----:B------:R-:W-:-:S03]  /*0f40*/  @P0 F2FP.BF16.F32.PACK_AB R22, RZ, R22 ;  /* 0x00000016ff16023e */ /* 0x000fc600000010ff */
[----:B------:R1:W-:Y:S04]  /*0f50*/  STG.E.U16 desc[UR10][R8.64], R20 ;  /* 0x0000001408007986 */ /* 0x0003e8000c10150a */
[----:B------:R1:W-:Y:S02]  /*0f60*/  @P0 STG.E.U16 desc[UR10][R10.64], R22 ;  /* 0x000000160a000986 */ /* 0x0003e4000c10150a */
.L_x_7:
[----:B------:R-:W-:Y:S05]  /*0f70*/  @!P2 BRA `(.L_x_8) ;  /* 0xfffffff000a4a947 */ /* 0x000fea000383ffff */
[----:B------:R-:W-:Y:S05]  /*0f80*/  EXIT ;  /* 0x000000000000794d */ /* 0x000fea0003800000 */
        .weak           $__internal_0_$__cuda_sm3x_div_rn_noftz_f32_slowpath
        .type           $__internal_0_$__cuda_sm3x_div_rn_noftz_f32_slowpath,@function
        .size           $__internal_0_$__cuda_sm3x_div_rn_noftz_f32_slowpath,(.L_x_21 - $__internal_0_$__cuda_sm3x_div_rn_noftz_f32_slowpath)
$__internal_0_$__cuda_sm3x_div_rn_noftz_f32_slowpath:
[--C-:B------:R-:W-:Y:S01]  /*0f90*/  SHF.R.U32.HI R6, RZ, 0x17, R16.reuse ;  /* 0x00000017ff067819 */ /* 0x100fe20000011610 */
[----:B------:R-:W-:Y:S01]  /*0fa0*/  BSSY.RECONVERGENT B1, `(.L_x_9) ;  /* 0x0000063000017945 */ /* 0x000fe20003800200 */
[----:B------:R-:W-:Y:S02]  /*0fb0*/  SHF.R.U32.HI R0, RZ, 0x17, R5 ;  /* 0x00000017ff007819 */ /* 0x000fe40000011605 */
[----:B------:R-:W-:Y:S02]  /*0fc0*/  LOP3.LUT R6, R6, 0xff, RZ, 0xc0, !PT ;  /* 0x000000ff06067812 */ /* 0x000fe400078ec0ff */
[----:B------:R-:W-:Y:S01]  /*0fd0*/  LOP3.LUT R21, R0, 0xff, RZ, 0xc0, !PT ;  /* 0x000000ff00157812 */ /* 0x000fe200078ec0ff */
[----:B------:R-:W-:Y:S02]  /*0fe0*/  IMAD.MOV.U32 R0, RZ, RZ, R16 ;  /* 0x000000ffff007224 */ /* 0x000fe400078e0010 */
[----:B------:R-:W-:Y:S02]  /*0ff0*/  VIADD R8, R6, 0xffffffff ;  /* 0xffffffff06087836 */ /* 0x000fe40000000000 */
[----:B------:R-:W-:-:S03]  /*1000*/  VIADD R9, R21, 0xffffffff ;  /* 0xffffffff15097836 */ /* 0x000fc60000000000 */
[----:B------:R-:W-:-:S04]  /*1010*/  ISETP.GT.U32.AND P0, PT, R8, 0xfd, PT ;  /* 0x000000fd0800780c */ /* 0x000fc80003f04070 */
[----:B------:R-:W-:-:S13]  /*1020*/  ISETP.GT.U32.OR P0, PT, R9, 0xfd, P0 ;  /* 0x000000fd0900780c */ /* 0x000fda0000704470 */
[----:B------:R-:W-:Y:S01]  /*1030*/  @!P0 IMAD.MOV.U32 R7, RZ, RZ, RZ ;  /* 0x000000ffff078224 */ /* 0x000fe200078e00ff */
[----:B------:R-:W-:Y:S06]  /*1040*/  @!P0 BRA `(.L_x_10) ;  /* 0x00000000005c8947 */ /* 0x000fec0003800000 */
[----:B------:R-:W-:Y:S02]  /*1050*/  FSETP.GTU.FTZ.AND P0, PT, |R5|, +INF , PT ;  /* 0x7f8000000500780b */ /* 0x000fe40003f1c200 */
[----:B------:R-:W-:-:S04]  /*1060*/  FSETP.GTU.FTZ.AND P1, PT, |R16|, +INF , PT ;  /* 0x7f8000001000780b */ /* 0x000fc80003f3c200 */
[----:B------:R-:W-:-:S13]  /*1070*/  PLOP3.LUT P0, PT, P0, P1, PT, 0xf8, 0x8f ;  /* 0x00000000008f781c */ /* 0x000fda0000703f70 */
[----:B------:R-:W-:Y:S05]  /*1080*/  @P0 BRA `(.L_x_11) ;  /* 0x00000004004c0947 */ /* 0x000fea0003800000 */
[----:B------:R-:W-:-:S13]  /*1090*/  LOP3.LUT P0, RZ, R0, 0x7fffffff, R5, 0xc8, !PT ;  /* 0x7fffffff00ff7812 */ /* 0x000fda000780c805 */
[----:B------:R-:W-:Y:S05]  /*10a0*/  @!P0 BRA `(.L_x_12) ;  /* 0x00000004003c8947 */ /* 0x000fea0003800000 */
[C---:B------:R-:W-:Y:S02]  /*10b0*/  FSETP.NEU.FTZ.AND P4, PT, |R5|.reuse, +INF , PT ;  /* 0x7f8000000500780b */ /* 0x040fe40003f9d200 */
[----:B------:R-:W-:Y:S02]  /*10c0*/  FSETP.NEU.FTZ.AND P1, PT, |R16|, +INF , PT ;  /* 0x7f8000001000780b */ /* 0x000fe40003f3d200 */
[----:B------:R-:W-:-:S11]  /*10d0*/  FSETP.NEU.FTZ.AND P0, PT, |R5|, +INF , PT ;  /* 0x7f8000000500780b */ /* 0x000fd60003f1d200 */
[----:B------:R-:W-:Y:S05]  /*10e0*/  @!P1 BRA !P4, `(.L_x_12) ;  /* 0x00000004002c9947 */ /* 0x000fea0006000000 */
[----:B------:R-:W-:-:S04]  /*10f0*/  LOP3.LUT P4, RZ, R5, 0x7fffffff, RZ, 0xc0, !PT ;  /* 0x7fffffff05ff7812 */ /* 0x000fc8000788c0ff */
[----:B------:R-:W-:-:S13]  /*1100*/  PLOP3.LUT P1, PT, P1, P4, PT, 0x2f, 0xf2 ;  /* 0x0000000000f2781c */ /* 0x000fda0000f28577 */
[----:B------:R-:W-:Y:S05]  /*1110*/  @P1 BRA `(.L_x_13) ;  /* 0x0000000400181947 */ /* 0x000fea0003800000 */
[----:B------:R-:W-:-:S04]  /*1120*/  LOP3.LUT P1, RZ, R0, 0x7fffffff, RZ, 0xc0, !PT ;  /* 0x7fffffff00ff7812 */ /* 0x000fc8000782c0ff */
[----:B------:R-:W-:-:S13]  /*1130*/  PLOP3.LUT P0, PT, P0, P1, PT, 0x2f, 0xf2 ;  /* 0x0000000000f2781c */ /* 0x000fda0000702577 */
[----:B------:R-:W-:Y:S05]  /*1140*/  @P0 BRA `(.L_x_14) ;  /* 0x0000000400000947 */ /* 0x000fea0003800000 */
[----:B------:R-:W-:Y:S02]  /*1150*/  ISETP.GE.AND P0, PT, R9, RZ, PT ;  /* 0x000000ff0900720c */ /* 0x000fe40003f06270 */
[----:B------:R-:W-:-:S11]  /*1160*/  ISETP.GE.AND P1, PT, R8, RZ, PT ;  /* 0x000000ff0800720c */ /* 0x000fd60003f26270 */
[----:B------:R-:W-:Y:S02]  /*1170*/  @P0 IMAD.MOV.U32 R7, RZ, RZ, RZ ;  /* 0x000000ffff070224 */ /* 0x000fe400078e00ff */
[----:B------:R-:W-:Y:S01]  /*1180*/  @!P0 FFMA R5, R5, 1.84467440737095516160e+19, RZ ;  /* 0x5f80000005058823 */ /* 0x000fe200000000ff */
[----:B------:R-:W-:Y:S02]  /*1190*/  @!P0 IMAD.MOV.U32 R7, RZ, RZ, -0x40 ;  /* 0xffffffc0ff078424 */ /* 0x000fe400078e00ff */
[----:B------:R-:W-:Y:S02]  /*11a0*/  @!P1 FFMA R0, R16, 1.84467440737095516160e+19, RZ ;  /* 0x5f80000010009823 */ /* 0x000fe400000000ff */
[----:B------:R-:W-:-:S07]  /*11b0*/  @!P1 VIADD R7, R7, 0x40 ;  /* 0x0000004007079836 */ /* 0x000fce0000000000 */
.L_x_10:
[----:B------:R-:W-:Y:S01]  /*11c0*/  LEA R9, R6, 0xc0800000, 0x17 ;  /* 0xc080000006097811 */ /* 0x000fe200078eb8ff */
[----:B------:R-:W-:Y:S04]  /*11d0*/  BSSY.RECONVERGENT B2, `(.L_x_15) ;  /* 0x0000036000027945 */ /* 0x000fe80003800200 */
[----:B------:R-:W-:Y:S02]  /*11e0*/  IMAD.IADD R10, R0, 0x1, -R9 ;  /* 0x00000001000a7824 */ /* 0x000fe400078e0a09 */
[----:B------:R-:W-:Y:S02]  /*11f0*/  VIADD R9, R21, 0xffffff81 ;  /* 0xffffff8115097836 */ /* 0x000fe40000000000 */
[----:B------:R0:W1:Y:S01]  /*1200*/  MUFU.RCP R8, R10 ;  /* 0x0000000a00087308 */ /* 0x0000620000001000 */
[----:B------:R-:W-:Y:S01]  /*1210*/  FADD.FTZ R11, -R10, -RZ ;  /* 0x800000ff0a0b7221 */ /* 0x000fe20000010100 */
[C---:B------:R-:W-:Y:S01]  /*1220*/  IMAD R0, R9.reuse, -0x800000, R5 ;  /* 0xff80000009007824 */ /* 0x040fe200078e0205 */
[----:B0-----:R-:W-:-:S05]  /*1230*/  IADD3 R10, PT, PT, R9, 0x7f, -R6 ;  /* 0x0000007f090a7810 */ /* 0x001fca0007ffe806 */
[----:B------:R-:W-:Y:S02]  /*1240*/  IMAD.IADD R7, R10, 0x1, R7 ;  /* 0x000000010a077824 */ /* 0x000fe400078e0207 */
[----:B-1----:R-:W-:-:S04]  /*1250*/  FFMA R21, R8, R11, 1 ;  /* 0x3f80000008157423 */ /* 0x002fc8000000000b */
[----:B------:R-:W-:-:S04]  /*1260*/  FFMA R5, R8, R21, R8 ;  /* 0x0000001508057223 */ /* 0x000fc80000000008 */
[----:B------:R-:W-:-:S04]  /*1270*/  FFMA R8, R0, R5, RZ ;  /* 0x0000000500087223 */ /* 0x000fc800000000ff */
[----:B------:R-:W-:-:S04]  /*1280*/  FFMA R21, R11, R8, R0 ;  /* 0x000000080b157223 */ /* 0x000fc80000000000 */
[----:B------:R-:W-:-:S04]  /*1290*/  FFMA R8, R5, R21, R8 ;  /* 0x0000001505087223 */ /* 0x000fc80000000008 */
[----:B------:R-:W-:-:S04]  /*12a0*/  FFMA R11, R11, R8, R0 ;  /* 0x000000080b0b7223 */ /* 0x000fc80000000000 */
[----:B------:R-:W-:-:S05]  /*12b0*/  FFMA R0, R5, R11, R8 ;  /* 0x0000000b05007223 */ /* 0x000fca0000000008 */
[----:B------:R-:W-:-:S04]  /*12c0*/  SHF.R.U32.HI R6, RZ, 0x17, R0 ;  /* 0x00000017ff067819 */ /* 0x000fc80000011600 */
[----:B------:R-:W-:-:S05]  /*12d0*/  LOP3.LUT R6, R6, 0xff, RZ, 0xc0, !PT ;  /* 0x000000ff06067812 */ /* 0x000fca00078ec0ff */
[----:B------:R-:W-:-:S04]  /*12e0*/  IMAD.IADD R9, R6, 0x1, R7 ;  /* 0x0000000106097824 */ /* 0x000fc800078e0207 */
[----:B------:R-:W-:-:S05]  /*12f0*/  VIADD R6, R9, 0xffffffff ;  /* 0xffffffff09067836 */ /* 0x000fca0000000000 */
[----:B------:R-:W-:-:S13]  /*1300*/  ISETP.GE.U32.AND P0, PT, R6, 0xfe, PT ;  /* 0x000000fe0600780c */ /* 0x000fda0003f06070 */
[----:B------:R-:W-:Y:S05]  /*1310*/  @!P0 BRA `(.L_x_16) ;  /* 0x0000000000808947 */ /* 0x000fea0003800000 */
[----:B------:R-:W-:-:S13]  /*1320*/  ISETP.GT.AND P0, PT, R9, 0xfe, PT ;  /* 0x000000fe0900780c */ /* 0x000fda0003f04270 */
[----:B------:R-:W-:Y:S05]  /*1330*/  @P0 BRA `(.L_x_17) ;  /* 0x00000000006c0947 */ /* 0x000fea0003800000 */
[----:B------:R-:W-:-:S13]  /*1340*/  ISETP.GE.AND P0, PT, R9, 0x1, PT ;  /* 0x000000010900780c */ /* 0x000fda0003f06270 */
[----:B------:R-:W-:Y:S05]  /*1350*/  @P0 BRA `(.L_x_18) ;  /* 0x0000000000740947 */ /* 0x000fea0003800000 */
[----:B------:R-:W-:Y:S02]  /*1360*/  ISETP.GE.AND P0, PT, R9, -0x18, PT ;  /* 0xffffffe80900780c */ /* 0x000fe40003f06270 */
[----:B------:R-:W-:-:S11]  /*1370*/  LOP3.LUT R0, R0, 0x80000000, RZ, 0xc0, !PT ;  /* 0x8000000000007812 */ /* 0x000fd600078ec0ff */
[----:B------:R-:W-:Y:S05]  /*1380*/  @!P0 BRA `(.L_x_18) ;  /* 0x0000000000688947 */ /* 0x000fea0003800000 */
[-CC-:B------:R-:W-:Y:S01]  /*1390*/  FFMA.RZ R6, R5, R11.reuse, R8.reuse ;  /* 0x0000000b05067223 */ /* 0x180fe2000000c008 */
[C---:B------:R-:W-:Y:S02]  /*13a0*/  ISETP.NE.AND P4, PT, R9.reuse, RZ, PT ;  /* 0x000000ff0900720c */ /* 0x040fe40003f85270 */
[----:B------:R-:W-:Y:S02]  /*13b0*/  ISETP.NE.AND P1, PT, R9, RZ, PT ;  /* 0x000000ff0900720c */ /* 0x000fe40003f25270 */
[----:B------:R-:W-:Y:S01]  /*13c0*/  LOP3.LUT R7, R6, 0x7fffff, RZ, 0xc0, !PT ;  /* 0x007fffff06077812 */ /* 0x000fe200078ec0ff */
[CCC-:B------:R-:W-:Y:S01]  /*13d0*/  FFMA.RP R6, R5.reuse, R11.reuse, R8.reuse ;  /* 0x0000000b05067223 */ /* 0x1c0fe20000008008 */
[----:B------:R-:W-:Y:S01]  /*13e0*/  FFMA.RM R5, R5, R11, R8 ;  /* 0x0000000b05057223 */ /* 0x000fe20000004008 */
[----:B------:R-:W-:Y:S01]  /*13f0*/  VIADD R8, R9, 0x20 ;  /* 0x0000002009087836 */ /* 0x000fe20000000000 */
[----:B------:R-:W-:Y:S01]  /*1400*/  LOP3.LUT R7, R7, 0x800000, RZ, 0xfc, !PT ;  /* 0x0080000007077812 */ /* 0x000fe200078efcff */
[----:B------:R-:W-:-:S02]  /*1410*/  IMAD.MOV R9, RZ, RZ, -R9 ;  /* 0x000000ffff097224 */ /* 0x000fc400078e0a09 */
[----:B------:R-:W-:Y:S02]  /*1420*/  FSETP.NEU.FTZ.AND P0, PT, R6, R5, PT ;  /* 0x000000050600720b */ /* 0x000fe40003f1d000 */
[----:B------:R-:W-:Y:S02]  /*1430*/  SHF.L.U32 R8, R7, R8, RZ ;  /* 0x0000000807087219 */ /* 0x000fe400000006ff */
[----:B------:R-:W-:Y:S02]  /*1440*/  SEL R6, R9, RZ, P4 ;  /* 0x000000ff09067207 */ /* 0x000fe40002000000 */
[----:B------:R-:W-:Y:S02]  /*1450*/  ISETP.NE.AND P1, PT, R8, RZ, P1 ;  /* 0x000000ff0800720c */ /* 0x000fe40000f25270 */
[----:B------:R-:W-:Y:S02]  /*1460*/  SHF.R.U32.HI R6, RZ, R6, R7 ;  /* 0x00000006ff067219 */ /* 0x000fe40000011607 */
[----:B------:R-:W-:-:S02]  /*1470*/  PLOP3.LUT P0, PT, P0, P1, PT, 0xf8, 0x8f ;  /* 0x00000000008f781c */ /* 0x000fc40000703f70 */
[----:B------:R-:W-:Y:S02]  /*1480*/  SHF.R.U32.HI R8, RZ, 0x1, R6 ;  /* 0x00000001ff087819 */ /* 0x000fe40000011606 */
[----:B------:R-:W-:-:S04]  /*1490*/  SEL R5, RZ, 0x1, !P0 ;  /* 0x00000001ff057807 */ /* 0x000fc80004000000 */
[----:B------:R-:W-:-:S04]  /*14a0*/  LOP3.LUT R5, R5, 0x1, R8, 0xf8, !PT ;  /* 0x0000000105057812 */ /* 0x000fc800078ef808 */
[----:B------:R-:W-:-:S05]  /*14b0*/  LOP3.LUT R5, R5, R6, RZ, 0xc0, !PT ;  /* 0x0000000605057212 */ /* 0x000fca00078ec0ff */
[----:B------:R-:W-:-:S05]  /*14c0*/  IMAD.IADD R5, R8, 0x1, R5 ;  /* 0x0000000108057824 */ /* 0x000fca00078e0205 */
[----:B------:R-:W-:Y:S01]  /*14d0*/  LOP3.LUT R0, R5, R0, RZ, 0xfc, !PT ;  /* 0x0000000005007212 */ /* 0x000fe200078efcff */
[----:B------:R-:W-:Y:S06]  /*14e0*/  BRA `(.L_x_18) ;  /* 0x0000000000107947 */ /* 0x000fec0003800000 */
.L_x_17:
[----:B------:R-:W-:-:S04]  /*14f0*/  LOP3.LUT R0, R0, 0x80000000, RZ, 0xc0, !PT ;  /* 0x8000000000007812 */ /* 0x000fc800078ec0ff */
[----:B------:R-:W-:Y:S01]  /*1500*/  LOP3.LUT R0, R0, 0x7f800000, RZ, 0xfc, !PT ;  /* 0x7f80000000007812 */ /* 0x000fe200078efcff */
[----:B------:R-:W-:Y:S06]  /*1510*/  BRA `(.L_x_18) ;  /* 0x0000000000047947 */ /* 0x000fec0003800000 */
.L_x_16:
[----:B------:R-:W-:-:S07]  /*1520*/  IMAD R0, R7, 0x800000, R0 ;  /* 0x0080000007007824 */ /* 0x000fce00078e0200 */
.L_x_18:
[----:B------:R-:W-:Y:S05]  /*1530*/  BSYNC.RECONVERGENT B2 ;  /* 0x0000000000027941 */ /* 0x000fea0003800200 */
.L_x_15:
[----:B------:R-:W-:Y:S05]  /*1540*/  BRA `(.L_x_19) ;  /* 0x0000000000207947 */ /* 0x000fea0003800000 */
.L_x_14:
[----:B------:R-:W-:-:S04]  /*1550*/  LOP3.LUT R0, R0, 0x80000000, R5, 0x48, !PT ;  /* 0x8000000000007812 */ /* 0x000fc800078e4805 */
[----:B------:R-:W-:Y:S01]  /*1560*/  LOP3.LUT R0, R0, 0x7f800000, RZ, 0xfc, !PT ;  /* 0x7f80000000007812 */ /* 0x000fe200078efcff */
[----:B------:R-:W-:Y:S06]  /*1570*/  BRA `(.L_x_19) ;  /* 0x0000000000147947 */ /* 0x000fec0003800000 */
.L_x_13:
[----:B------:R-:W-:Y:S01]  /*1580*/  LOP3.LUT R0, R0, 0x80000000, R5, 0x48, !PT ;  /* 0x8000000000007812 */ /* 0x000fe200078e4805 */
[----:B------:R-:W-:Y:S06]  /*1590*/  BRA `(.L_x_19) ;  /* 0x00000000000c7947 */ /* 0x000fec0003800000 */
.L_x_12:
[----:B------:R-:W0:Y:S01]  /*15a0*/  MUFU.RSQ R0, -QNAN ;  /* 0xffc0000000007908 */ /* 0x000e220000001400 */
[----:B------:R-:W-:Y:S05]  /*15b0*/  BRA `(.L_x_19) ;  /* 0x0000000000047947 */ /* 0x000fea0003800000 */
.L_x_11:
[----:B------:R-:W-:-:S07]  /*15c0*/  FADD.FTZ R0, R5, R16 ;  /* 0x0000001005007221 */ /* 0x000fce0000010000 */
.L_x_19:
[----:B------:R-:W-:Y:S05]  /*15d0*/  BSYNC.RECONVERGENT B1 ;  /* 0x0000000000017941 */ /* 0x000fea0003800200 */
.L_x_9:
[----:B------:R-:W-:-:S04]  /*15e0*/  IMAD.MOV.U32 R5, RZ, RZ, 0x0 ;  /* 0x00000000ff057424 */ /* 0x000fc800078e00ff */
[----:B0-----:R-:W-:Y:S05]  /*15f0*/  RET.REL.NODEC R4 `(_ZN2s49attention20key_centering_kernelILi256EEEvPK13__nv_bfloat16PS2_iiii) ;  /* 0xffffffe804807950 */ /* 0x001fea0003c3ffff */
.L_x_20:
[----:B------:R-:W-:-:S00]  /*1600*/  BRA `(.L_x_20) ;  /* 0xfffffffc00fc7947 */ /* 0x000fc0000383ffff */
[----:B------:R-:W-:-:S00]  /*1610*/  NOP ;  /* 0x0000000000007918 */ /* 0x000fc00000000000 */
        /* <DEDUP_REMOVED lines=14> */
.L_x_21:


//--------------------- .nv.shared.reserved.0     --------------------------
	.section	.nv.shared.reserved.0,"aw",@nobits
	.weak		__nv_reservedSMEM_offset_0_alias
	.size		__nv_reservedSMEM_offset_0_alias, 0, 64
	.other		__nv_reservedSMEM_offset_0_alias,@"STO_CUDA_RESERVED_SHARED STV_DEFAULT"
__nv_reservedSMEM_offset_0_alias:
	.zero		0
	.zero		64


//--------------------- .nv.constant0._ZN2s49attention20key_centering_kernelILi256EEEvPK13__nv_bfloat16PS2_iiii --------------------------
	.section	.nv.constant0._ZN2s49attention20key_centering_kernelILi256EEEvPK13__nv_bfloat16PS2_iiii,"a",@progbits
	.sectionflags	@""
	.align	4
.nv.constant0._ZN2s49attention20key_centering_kernelILi256EEEvPK13__nv_bfloat16PS2_iiii:
	.zero		928


//--------------------- SYMBOLS --------------------------

	.type		.nv.reservedSmem.offset0,@object
	.size		.nv.reservedSmem.offset0,0x4
